//
// Generated by NVIDIA NVVM Compiler
//
// Compiler Build ID: CL-36424714
// Cuda compilation tools, release 13.0, V13.0.88
// Based on NVVM 20.0.0
//

.version 9.0
.target sm_100
.address_size 64

	// .globl	_Z11daxpyKernelPdS_S_Pi

.visible .entry _Z11daxpyKernelPdS_S_Pi(
	.param .u64 .ptr .align 1 _Z11daxpyKernelPdS_S_Pi_param_0,
	.param .u64 .ptr .align 1 _Z11daxpyKernelPdS_S_Pi_param_1,
	.param .u64 .ptr .align 1 _Z11daxpyKernelPdS_S_Pi_param_2,
	.param .u64 .ptr .align 1 _Z11daxpyKernelPdS_S_Pi_param_3
)
{
	.reg .pred 	%p<4>;
	.reg .b32 	%r<15>;
	.reg .b64 	%rd<19>;
	.reg .b64 	%fd<11>;

	ld.param.u64 	%rd3, [_Z11daxpyKernelPdS_S_Pi_param_0];
	ld.param.u64 	%rd4, [_Z11daxpyKernelPdS_S_Pi_param_1];
	ld.param.u64 	%rd5, [_Z11daxpyKernelPdS_S_Pi_param_2];
	ld.param.u64 	%rd6, [_Z11daxpyKernelPdS_S_Pi_param_3];
	cvta.to.global.u64 	%rd1, %rd6;
	mov.u32 	%r4, %ntid.x;
	mov.u32 	%r5, %ctaid.x;
	mov.u32 	%r6, %tid.x;
	mad.lo.s32 	%r1, %r4, %r5, %r6;
	setp.gt.s32 	%p1, %r1, 16777215;
	@%p1 bra 	$L__BB0_4;
	shr.s32 	%r7, %r1, 31;
	shr.u32 	%r8, %r7, 20;
	add.s32 	%r9, %r1, %r8;
	shr.s32 	%r2, %r9, 12;
	ld.global.u32 	%r3, [%rd1];
	setp.ge.s32 	%p2, %r3, %r2;
	@%p2 bra 	$L__BB0_4;
	cvta.to.global.u64 	%rd7, %rd3;
	sub.s32 	%r10, %r3, %r2;
	cvta.to.global.u64 	%rd8, %rd5;
	mul.wide.s32 	%rd9, %r2, 8;
	add.s64 	%rd2, %rd8, %rd9;
	ld.global.f64 	%fd1, [%rd2];
	shl.b32 	%r11, %r10, 12;
	add.s32 	%r12, %r11, %r1;
	mul.wide.s32 	%rd10, %r12, 8;
	add.s64 	%rd11, %rd7, %rd10;
	ld.global.f64 	%fd2, [%rd11];
	mul.f64 	%fd3, %fd1, %fd2;
	mul.wide.s32 	%rd12, %r1, 8;
	add.s64 	%rd13, %rd7, %rd12;
	ld.global.f64 	%fd4, [%rd13];
	sub.f64 	%fd5, %fd4, %fd3;
	st.global.f64 	[%rd13], %fd5;
	and.b32  	%r13, %r1, 4095;
	setp.ne.s32 	%p3, %r13, 0;
	@%p3 bra 	$L__BB0_4;
	cvta.to.global.u64 	%rd14, %rd4;
	ld.global.f64 	%fd6, [%rd2];
	ld.global.u32 	%r14, [%rd1];
	mul.wide.s32 	%rd15, %r14, 8;
	add.s64 	%rd16, %rd14, %rd15;
	ld.global.f64 	%fd7, [%rd16];
	mul.f64 	%fd8, %fd6, %fd7;
	add.s64 	%rd18, %rd14, %rd9;
	ld.global.f64 	%fd9, [%rd18];
	sub.f64 	%fd10, %fd9, %fd8;
	st.global.f64 	[%rd18], %fd10;
$L__BB0_4:
	ret;

}
	// .globl	_Z14swapRowsKernelPdS_PiS0_
.visible .entry _Z14swapRowsKernelPdS_PiS0_(
	.param .u64 .ptr .align 1 _Z14swapRowsKernelPdS_PiS0__param_0,
	.param .u64 .ptr .align 1 _Z14swapRowsKernelPdS_PiS0__param_1,
	.param .u64 .ptr .align 1 _Z14swapRowsKernelPdS_PiS0__param_2,
	.param .u64 .ptr .align 1 _Z14swapRowsKernelPdS_PiS0__param_3
)
{
	.reg .pred 	%p<3>;
	.reg .b32 	%r<17>;
	.reg .b64 	%rd<21>;
	.reg .b64 	%fd<5>;

	ld.param.u64 	%rd3, [_Z14swapRowsKernelPdS_PiS0__param_0];
	ld.param.u64 	%rd4, [_Z14swapRowsKernelPdS_PiS0__param_1];
	ld.param.u64 	%rd5, [_Z14swapRowsKernelPdS_PiS0__param_2];
	ld.param.u64 	%rd6, [_Z14swapRowsKernelPdS_PiS0__param_3];
	cvta.to.global.u64 	%rd1, %rd6;
	cvta.to.global.u64 	%rd2, %rd5;
	mov.u32 	%r2, %ntid.x;
	mov.u32 	%r3, %ctaid.x;
	mov.u32 	%r4, %tid.x;
	mad.lo.s32 	%r1, %r2, %r3, %r4;
	setp.gt.s32 	%p1, %r1, 4095;
	@%p1 bra 	$L__BB1_4;
	setp.ne.s32 	%p2, %r1, 0;
	@%p2 bra 	$L__BB1_3;
	cvta.to.global.u64 	%rd7, %rd4;
	ld.global.u32 	%r5, [%rd2];
	mul.wide.s32 	%rd8, %r5, 8;
	add.s64 	%rd9, %rd7, %rd8;
	ld.global.f64 	%fd1, [%rd9];
	ld.global.u32 	%r6, [%rd1];
	mul.wide.s32 	%rd10, %r6, 8;
	add.s64 	%rd11, %rd7, %rd10;
	ld.global.f64 	%fd2, [%rd11];
	st.global.f64 	[%rd9], %fd2;
	ld.global.u32 	%r7, [%rd1];
	mul.wide.s32 	%rd12, %r7, 8;
	add.s64 	%rd13, %rd7, %rd12;
	st.global.f64 	[%rd13], %fd1;
$L__BB1_3:
	cvta.to.global.u64 	%rd14, %rd3;
	ld.global.u32 	%r8, [%rd2];
	shl.b32 	%r9, %r8, 12;
	add.s32 	%r10, %r9, %r1;
	mul.wide.s32 	%rd15, %r10, 8;
	add.s64 	%rd16, %rd14, %rd15;
	ld.global.f64 	%fd3, [%rd16];
	ld.global.u32 	%r11, [%rd1];
	shl.b32 	%r12, %r11, 12;
	add.s32 	%r13, %r12, %r1;
	mul.wide.s32 	%rd17, %r13, 8;
	add.s64 	%rd18, %rd14, %rd17;
	ld.global.f64 	%fd4, [%rd18];
	st.global.f64 	[%rd16], %fd4;
	ld.global.u32 	%r14, [%rd1];
	shl.b32 	%r15, %r14, 12;
	add.s32 	%r16, %r15, %r1;
	mul.wide.s32 	%rd19, %r16, 8;
	add.s64 	%rd20, %rd14, %rd19;
	st.global.f64 	[%rd20], %fd3;
$L__BB1_4:
	ret;

}
	// .globl	_Z17findSwapRowKernelPdPiS0_
.visible .entry _Z17findSwapRowKernelPdPiS0_(
	.param .u64 .ptr .align 1 _Z17findSwapRowKernelPdPiS0__param_0,
	.param .u64 .ptr .align 1 _Z17findSwapRowKernelPdPiS0__param_1,
	.param .u64 .ptr .align 1 _Z17findSwapRowKernelPdPiS0__param_2
)
{
	.reg .pred 	%p<4>;
	.reg .b32 	%r<11>;
	.reg .b64 	%rd<9>;
	.reg .b64 	%fd<3>;

	ld.param.u64 	%rd2, [_Z17findSwapRowKernelPdPiS0__param_0];
	ld.param.u64 	%rd4, [_Z17findSwapRowKernelPdPiS0__param_1];
	ld.param.u64 	%rd3, [_Z17findSwapRowKernelPdPiS0__param_2];
	cvta.to.global.u64 	%rd5, %rd4;
	ld.global.u32 	%r1, [%rd5];
	setp.gt.s32 	%p1, %r1, 4095;
	mov.b32 	%r5, -1;
	mov.u32 	%r10, %r5;
	@%p1 bra 	$L__BB2_4;
	cvta.to.global.u64 	%rd1, %rd2;
	mov.u32 	%r9, %r1;
$L__BB2_2:
	shl.b32 	%r6, %r9, 12;
	add.s32 	%r7, %r6, %r1;
	mul.wide.s32 	%rd6, %r7, 8;
	add.s64 	%rd7, %rd1, %rd6;
	ld.global.f64 	%fd1, [%rd7];
	abs.f64 	%fd2, %fd1;
	setp.gt.f64 	%p2, %fd2, 0d3EB0C6F7A0B5ED8D;
	mov.u32 	%r10, %r9;
	@%p2 bra 	$L__BB2_4;
	add.s32 	%r9, %r9, 1;
	setp.ne.s32 	%p3, %r9, 4096;
	mov.u32 	%r10, %r5;
	@%p3 bra 	$L__BB2_2;
$L__BB2_4:
	cvta.to.global.u64 	%rd8, %rd3;
	st.global.u32 	[%rd8], %r10;
	ret;

}
	// .globl	_Z19collectCoeffsKernelPdS_Pi
.visible .entry _Z19collectCoeffsKernelPdS_Pi(
	.param .u64 .ptr .align 1 _Z19collectCoeffsKernelPdS_Pi_param_0,
	.param .u64 .ptr .align 1 _Z19collectCoeffsKernelPdS_Pi_param_1,
	.param .u64 .ptr .align 1 _Z19collectCoeffsKernelPdS_Pi_param_2
)
{
	.reg .pred 	%p<3>;
	.reg .b32 	%r<10>;
	.reg .b64 	%rd<13>;
	.reg .b64 	%fd<7>;

	ld.param.u64 	%rd1, [_Z19collectCoeffsKernelPdS_Pi_param_0];
	ld.param.u64 	%rd2, [_Z19collectCoeffsKernelPdS_Pi_param_1];
	ld.param.u64 	%rd3, [_Z19collectCoeffsKernelPdS_Pi_param_2];
	mov.u32 	%r3, %ntid.x;
	mov.u32 	%r4, %ctaid.x;
	mov.u32 	%r5, %tid.x;
	mad.lo.s32 	%r1, %r3, %r4, %r5;
	setp.gt.s32 	%p1, %r1, 4095;
	@%p1 bra 	$L__BB3_4;
	cvta.to.global.u64 	%rd4, %rd3;
	ld.global.u32 	%r2, [%rd4];
	setp.lt.s32 	%p2, %r1, %r2;
	mov.f64 	%fd6, 0d3FF0000000000000;
	@%p2 bra 	$L__BB3_3;
	cvta.to.global.u64 	%rd5, %rd1;
	shl.b32 	%r6, %r1, 12;
	add.s32 	%r7, %r6, %r2;
	mul.wide.s32 	%rd6, %r7, 8;
	add.s64 	%rd7, %rd5, %rd6;
	ld.global.f64 	%fd4, [%rd7];
	shl.b32 	%r8, %r2, 12;
	add.s32 	%r9, %r8, %r2;
	mul.wide.s32 	%rd8, %r9, 8;
	add.s64 	%rd9, %rd5, %rd8;
	ld.global.f64 	%fd5, [%rd9];
	div.rn.f64 	%fd6, %fd4, %fd5;
$L__BB3_3:
	cvta.to.global.u64 	%rd10, %rd2;
	mul.wide.s32 	%rd11, %r1, 8;
	add.s64 	%rd12, %rd10, %rd11;
	st.global.f64 	[%rd12], %fd6;
$L__BB3_4:
	ret;

}


// ===== COMPILED SASS (sm_100) =====

	.target	sm_100

	.elftype	@"ET_EXEC"


//--------------------- .note.nv.tkinfo           --------------------------
	.section	.note.nv.tkinfo,"",@"SHT_NOTE"
	.sectionflags	@"SHF_NOTE_NV_TKINFO"
	.tkinfo
        /*0018*/ 	.word	0x00000002
        /*0030*/ 	.string	""
        /*0030*/ 	.string	"ptxas"
        /*0030*/ 	.string	"Cuda compilation tools, release 13.0, V13.0.88"
        /*0030*/ 	.string	"Build cuda_13.0.r13.0/compiler.36424714_0"
        /*0030*/ 	.string	"-arch sm_100 -m 64 "



//--------------------- .note.nv.cuinfo           --------------------------
	.section	.note.nv.cuinfo,"",@"SHT_NOTE"
	.sectionflags	@"SHF_NOTE_NV_CUINFO"
        /*0018*/ 	.short	0x0002
        /*001a*/ 	.short	0x0064
        /*001c*/ 	.short	0x0082
	.zero		2


//--------------------- .nv.info                  --------------------------
	.section	.nv.info,"",@"SHT_CUDA_INFO"
	.align	4


	//----- nvinfo : EIATTR_REGCOUNT
	.align		4
        /*0000*/ 	.byte	0x04, 0x2f
        /*0002*/ 	.short	(.L_1 - .L_0)
	.align		4
.L_0:
        /*0004*/ 	.word	index@(_Z11daxpyKernelPdS_S_Pi)
        /*0008*/ 	.word	0x00000012


	//----- nvinfo : EIATTR_FRAME_SIZE
	.align		4
.L_1:
        /*000c*/ 	.byte	0x04, 0x11
        /*000e*/ 	.short	(.L_3 - .L_2)
	.align		4
.L_2:
        /*0010*/ 	.word	index@(_Z11daxpyKernelPdS_S_Pi)
        /*0014*/ 	.word	0x00000000


	//----- nvinfo : EIATTR_REGCOUNT
	.align		4
.L_3:
        /*0018*/ 	.byte	0x04, 0x2f
        /*001a*/ 	.short	(.L_5 - .L_4)
	.align		4
.L_4:
        /*001c*/ 	.word	index@(_Z14swapRowsKernelPdS_PiS0_)
        /*0020*/ 	.word	0x00000014


	//----- nvinfo : EIATTR_FRAME_SIZE
	.align		4
.L_5:
        /*0024*/ 	.byte	0x04, 0x11
        /*0026*/ 	.short	(.L_7 - .L_6)
	.align		4
.L_6:
        /*0028*/ 	.word	index@(_Z14swapRowsKernelPdS_PiS0_)
        /*002c*/ 	.word	0x00000000


	//----- nvinfo : EIATTR_REGCOUNT
	.align		4
.L_7:
        /*0030*/ 	.byte	0x04, 0x2f
        /*0032*/ 	.short	(.L_9 - .L_8)
	.align		4
.L_8:
        /*0034*/ 	.word	index@(_Z17findSwapRowKernelPdPiS0_)
        /*0038*/ 	.word	0x0000000a


	//----- nvinfo : EIATTR_FRAME_SIZE
	.align		4
.L_9:
        /*003c*/ 	.byte	0x04, 0x11
        /*003e*/ 	.short	(.L_11 - .L_10)
	.align		4
.L_10:
        /*0040*/ 	.word	index@(_Z17findSwapRowKernelPdPiS0_)
        /*0044*/ 	.word	0x00000000


	//----- nvinfo : EIATTR_REGCOUNT
	.align		4
.L_11:
        /*0048*/ 	.byte	0x04, 0x2f
        /*004a*/ 	.short	(.L_13 - .L_12)
	.align		4
.L_12:
        /*004c*/ 	.word	index@(_Z19collectCoeffsKernelPdS_Pi)
        /*0050*/ 	.word	0x00000019


	//----- nvinfo : EIATTR_FRAME_SIZE
	.align		4
.L_13:
        /*0054*/ 	.byte	0x04, 0x11
        /*0056*/ 	.short	(.L_15 - .L_14)
	.align		4
.L_14:
        /*0058*/ 	.word	index@($__internal_0_$__cuda_sm20_div_rn_f64_full)
        /*005c*/ 	.word	0x00000000


	//----- nvinfo : EIATTR_FRAME_SIZE
	.align		4
.L_15:
        /*0060*/ 	.byte	0x04, 0x11
        /*0062*/ 	.short	(.L_17 - .L_16)
	.align		4
.L_16:
        /*0064*/ 	.word	index@(_Z19collectCoeffsKernelPdS_Pi)
        /*0068*/ 	.word	0x00000000


	//----- nvinfo : EIATTR_MIN_STACK_SIZE
	.align		4
.L_17:
        /*006c*/ 	.byte	0x04, 0x12
        /*006e*/ 	.short	(.L_19 - .L_18)
	.align		4
.L_18:
        /*0070*/ 	.word	index@(_Z19collectCoeffsKernelPdS_Pi)
        /*0074*/ 	.word	0x00000000


	//----- nvinfo : EIATTR_MIN_STACK_SIZE
	.align		4
.L_19:
        /*0078*/ 	.byte	0x04, 0x12
        /*007a*/ 	.short	(.L_21 - .L_20)
	.align		4
.L_20:
        /*007c*/ 	.word	index@(_Z17findSwapRowKernelPdPiS0_)
        /*0080*/ 	.word	0x00000000


	//----- nvinfo : EIATTR_MIN_STACK_SIZE
	.align		4
.L_21:
        /*0084*/ 	.byte	0x04, 0x12
        /*0086*/ 	.short	(.L_23 - .L_22)
	.align		4
.L_22:
        /*0088*/ 	.word	index@(_Z14swapRowsKernelPdS_PiS0_)
        /*008c*/ 	.word	0x00000000


	//----- nvinfo : EIATTR_MIN_STACK_SIZE
	.align		4
.L_23:
        /*0090*/ 	.byte	0x04, 0x12
        /*0092*/ 	.short	(.L_25 - .L_24)
	.align		4
.L_24:
        /*0094*/ 	.word	index@(_Z11daxpyKernelPdS_S_Pi)
        /*0098*/ 	.word	0x00000000
.L_25:


//--------------------- .nv.compat                --------------------------
	.section	.nv.compat,"",@"SHT_CUDA_COMPAT_INFO"
	.align	4
        /*0000*/ 	.byte	0x02, 0x09, 0x00, 0x00, 0x02, 0x02, 0x01, 0x00, 0x02, 0x05, 0x05, 0x00, 0x03, 0x07, 0x01, 0x01
        /*0010*/ 	.byte	0x02, 0x03, 0x00, 0x00, 0x02, 0x06, 0x01, 0x00, 0x04, 0x0b, 0x08, 0x00, 0x01, 0x00, 0x00, 0x00
        /*0020*/ 	.byte	0x00, 0x00, 0x00, 0x00


//--------------------- .nv.info._Z19collectCoeffsKernelPdS_Pi --------------------------
	.section	.nv.info._Z19collectCoeffsKernelPdS_Pi,"",@"SHT_CUDA_INFO"
	.sectionflags	@""
	.align	4


	//----- nvinfo : EIATTR_CUDA_API_VERSION
	.align		4
        /*0000*/ 	.byte	0x04, 0x37
        /*0002*/ 	.short	(.L_27 - .L_26)
.L_26:
        /*0004*/ 	.word	0x00000082


	//----- nvinfo : EIATTR_KPARAM_INFO
	.align		4
.L_27:
        /*0008*/ 	.byte	0x04, 0x17
        /*000a*/ 	.short	(.L_29 - .L_28)
.L_28:
        /*000c*/ 	.word	0x00000000
        /*0010*/ 	.short	0x0002
        /*0012*/ 	.short	0x0010
        /*0014*/ 	.byte	0x00, 0xf5, 0x21, 0x00


	//----- nvinfo : EIATTR_KPARAM_INFO
	.align		4
.L_29:
        /*0018*/ 	.byte	0x04, 0x17
        /*001a*/ 	.short	(.L_31 - .L_30)
.L_30:
        /*001c*/ 	.word	0x00000000
        /*0020*/ 	.short	0x0001
        /*0022*/ 	.short	0x0008
        /*0024*/ 	.byte	0x00, 0xf5, 0x21, 0x00


	//----- nvinfo : EIATTR_KPARAM_INFO
	.align		4
.L_31:
        /*0028*/ 	.byte	0x04, 0x17
        /*002a*/ 	.short	(.L_33 - .L_32)
.L_32:
        /*002c*/ 	.word	0x00000000
        /*0030*/ 	.short	0x0000
        /*0032*/ 	.short	0x0000
        /*0034*/ 	.byte	0x00, 0xf5, 0x21, 0x00


	//----- nvinfo : EIATTR_SPARSE_MMA_MASK
	.align		4
.L_33:
        /*0038*/ 	.byte	0x03, 0x50
        /*003a*/ 	.short	0x0000


	//----- nvinfo : EIATTR_MAXREG_COUNT
	.align		4
        /*003c*/ 	.byte	0x03, 0x1b
        /*003e*/ 	.short	0x00ff


	//----- nvinfo : EIATTR_MERCURY_ISA_VERSION
	.align		4
        /*0040*/ 	.byte	0x03, 0x5f
        /*0042*/ 	.short	0x0101


	//----- nvinfo : EIATTR_VRC_CTA_INIT_COUNT
	.align		4
        /*0044*/ 	.byte	0x02, 0x4a
	.zero		1
	.zero		1


	//----- nvinfo : EIATTR_EXIT_INSTR_OFFSETS
	.align		4
        /*0048*/ 	.byte	0x04, 0x1c
        /*004a*/ 	.short	(.L_35 - .L_34)


	//   ....[0]....
.L_34:
        /*004c*/ 	.word	0x00000060


	//   ....[1]....
        /*0050*/ 	.word	0x000002c0


	//----- nvinfo : EIATTR_CRS_STACK_SIZE
	.align		4
.L_35:
        /*0054*/ 	.byte	0x04, 0x1e
        /*0056*/ 	.short	(.L_37 - .L_36)
.L_36:
        /*0058*/ 	.word	0x00000000


	//----- nvinfo : EIATTR_CBANK_PARAM_SIZE
	.align		4
.L_37:
        /*005c*/ 	.byte	0x03, 0x19
        /*005e*/ 	.short	0x0018


	//----- nvinfo : EIATTR_PARAM_CBANK
	.align		4
        /*0060*/ 	.byte	0x04, 0x0a
        /*0062*/ 	.short	(.L_39 - .L_38)
	.align		4
.L_38:
        /*0064*/ 	.word	index@(.nv.constant0._Z19collectCoeffsKernelPdS_Pi)
        /*0068*/ 	.short	0x0380
        /*006a*/ 	.short	0x0018


	//----- nvinfo : EIATTR_SW_WAR
	.align		4
.L_39:
        /*006c*/ 	.byte	0x04, 0x36
        /*006e*/ 	.short	(.L_41 - .L_40)
.L_40:
        /*0070*/ 	.word	0x00000008
.L_41:


//--------------------- .nv.info._Z17findSwapRowKernelPdPiS0_ --------------------------
	.section	.nv.info._Z17findSwapRowKernelPdPiS0_,"",@"SHT_CUDA_INFO"
	.sectionflags	@""
	.align	4


	//----- nvinfo : EIATTR_CUDA_API_VERSION
	.align		4
        /*0000*/ 	.byte	0x04, 0x37
        /*0002*/ 	.short	(.L_43 - .L_42)
.L_42:
        /*0004*/ 	.word	0x00000082


	//----- nvinfo : EIATTR_KPARAM_INFO
	.align		4
.L_43:
        /*0008*/ 	.byte	0x04, 0x17
        /*000a*/ 	.short	(.L_45 - .L_44)
.L_44:
        /*000c*/ 	.word	0x00000000
        /*0010*/ 	.short	0x0002
        /*0012*/ 	.short	0x0010
        /*0014*/ 	.byte	0x00, 0xf5, 0x21, 0x00


	//----- nvinfo : EIATTR_KPARAM_INFO
	.align		4
.L_45:
        /*0018*/ 	.byte	0x04, 0x17
        /*001a*/ 	.short	(.L_47 - .L_46)
.L_46:
        /*001c*/ 	.word	0x00000000
        /*0020*/ 	.short	0x0001
        /*0022*/ 	.short	0x0008
        /*0024*/ 	.byte	0x00, 0xf5, 0x21, 0x00


	//----- nvinfo : EIATTR_KPARAM_INFO
	.align		4
.L_47:
        /*0028*/ 	.byte	0x04, 0x17
        /*002a*/ 	.short	(.L_49 - .L_48)
.L_48:
        /*002c*/ 	.word	0x00000000
        /*0030*/ 	.short	0x0000
        /*0032*/ 	.short	0x0000
        /*0034*/ 	.byte	0x00, 0xf5, 0x21, 0x00


	//----- nvinfo : EIATTR_SPARSE_MMA_MASK
	.align		4
.L_49:
        /*0038*/ 	.byte	0x03, 0x50
        /*003a*/ 	.short	0x0000


	//----- nvinfo : EIATTR_MAXREG_COUNT
	.align		4
        /*003c*/ 	.byte	0x03, 0x1b
        /*003e*/ 	.short	0x00ff


	//----- nvinfo : EIATTR_MERCURY_ISA_VERSION
	.align		4
        /*0040*/ 	.byte	0x03, 0x5f
        /*0042*/ 	.short	0x0101


	//----- nvinfo : EIATTR_VRC_CTA_INIT_COUNT
	.align		4
        /*0044*/ 	.byte	0x02, 0x4a
	.zero		1
	.zero		1


	//----- nvinfo : EIATTR_EXIT_INSTR_OFFSETS
	.align		4
        /*0048*/ 	.byte	0x04, 0x1c
        /*004a*/ 	.short	(.L_51 - .L_50)


	//   ....[0]....
.L_50:
        /*004c*/ 	.word	0x00000160


	//----- nvinfo : EIATTR_CBANK_PARAM_SIZE
	.align		4
.L_51:
        /*0050*/ 	.byte	0x03, 0x19
        /*0052*/ 	.short	0x0018


	//----- nvinfo : EIATTR_PARAM_CBANK
	.align		4
        /*0054*/ 	.byte	0x04, 0x0a
        /*0056*/ 	.short	(.L_53 - .L_52)
	.align		4
.L_52:
        /*0058*/ 	.word	index@(.nv.constant0._Z17findSwapRowKernelPdPiS0_)
        /*005c*/ 	.short	0x0380
        /*005e*/ 	.short	0x0018


	//----- nvinfo : EIATTR_SW_WAR
	.align		4
.L_53:
        /*0060*/ 	.byte	0x04, 0x36
        /*0062*/ 	.short	(.L_55 - .L_54)
.L_54:
        /*0064*/ 	.word	0x00000008
.L_55:


//--------------------- .nv.info._Z14swapRowsKernelPdS_PiS0_ --------------------------
	.section	.nv.info._Z14swapRowsKernelPdS_PiS0_,"",@"SHT_CUDA_INFO"
	.sectionflags	@""
	.align	4


	//----- nvinfo : EIATTR_CUDA_API_VERSION
	.align		4
        /*0000*/ 	.byte	0x04, 0x37
        /*0002*/ 	.short	(.L_57 - .L_56)
.L_56:
        /*0004*/ 	.word	0x00000082


	//----- nvinfo : EIATTR_KPARAM_INFO
	.align		4
.L_57:
        /*0008*/ 	.byte	0x04, 0x17
        /*000a*/ 	.short	(.L_59 - .L_58)
.L_58:
        /*000c*/ 	.word	0x00000000
        /*0010*/ 	.short	0x0003
        /*0012*/ 	.short	0x0018
        /*0014*/ 	.byte	0x00, 0xf5, 0x21, 0x00


	//----- nvinfo : EIATTR_KPARAM_INFO
	.align		4
.L_59:
        /*0018*/ 	.byte	0x04, 0x17
        /*001a*/ 	.short	(.L_61 - .L_60)
.L_60:
        /*001c*/ 	.word	0x00000000
        /*0020*/ 	.short	0x0002
        /*0022*/ 	.short	0x0010
        /*0024*/ 	.byte	0x00, 0xf5, 0x21, 0x00


	//----- nvinfo : EIATTR_KPARAM_INFO
	.align		4
.L_61:
        /*0028*/ 	.byte	0x04, 0x17
        /*002a*/ 	.short	(.L_63 - .L_62)
.L_62:
        /*002c*/ 	.word	0x00000000
        /*0030*/ 	.short	0x0001
        /*0032*/ 	.short	0x0008
        /*0034*/ 	.byte	0x00, 0xf5, 0x21, 0x00


	//----- nvinfo : EIATTR_KPARAM_INFO
	.align		4
.L_63:
        /*0038*/ 	.byte	0x04, 0x17
        /*003a*/ 	.short	(.L_65 - .L_64)
.L_64:
        /*003c*/ 	.word	0x00000000
        /*0040*/ 	.short	0x0000
        /*0042*/ 	.short	0x0000
        /*0044*/ 	.byte	0x00, 0xf5, 0x21, 0x00


	//----- nvinfo : EIATTR_SPARSE_MMA_MASK
	.align		4
.L_65:
        /*0048*/ 	.byte	0x03, 0x50
        /*004a*/ 	.short	0x0000


	//----- nvinfo : EIATTR_MAXREG_COUNT
	.align		4
        /*004c*/ 	.byte	0x03, 0x1b
        /*004e*/ 	.short	0x00ff


	//----- nvinfo : EIATTR_MERCURY_ISA_VERSION
	.align		4
        /*0050*/ 	.byte	0x03, 0x5f
        /*0052*/ 	.short	0x0101


	//----- nvinfo : EIATTR_VRC_CTA_INIT_COUNT
	.align		4
        /*0054*/ 	.byte	0x02, 0x4a
	.zero		1
	.zero		1


	//----- nvinfo : EIATTR_EXIT_INSTR_OFFSETS
	.align		4
        /*0058*/ 	.byte	0x04, 0x1c
        /*005a*/ 	.short	(.L_67 - .L_66)


	//   ....[0]....
.L_66:
        /*005c*/ 	.word	0x00000060


	//   ....[1]....
        /*0060*/ 	.word	0x00000290


	//----- nvinfo : EIATTR_CRS_STACK_SIZE
	.align		4
.L_67:
        /*0064*/ 	.byte	0x04, 0x1e
        /*0066*/ 	.short	(.L_69 - .L_68)
.L_68:
        /*0068*/ 	.word	0x00000000


	//----- nvinfo : EIATTR_CBANK_PARAM_SIZE
	.align		4
.L_69:
        /*006c*/ 	.byte	0x03, 0x19
        /*006e*/ 	.short	0x0020


	//----- nvinfo : EIATTR_PARAM_CBANK
	.align		4
        /*0070*/ 	.byte	0x04, 0x0a
        /*0072*/ 	.short	(.L_71 - .L_70)
	.align		4
.L_70:
        /*0074*/ 	.word	index@(.nv.constant0._Z14swapRowsKernelPdS_PiS0_)
        /*0078*/ 	.short	0x0380
        /*007a*/ 	.short	0x0020


	//----- nvinfo : EIATTR_SW_WAR
	.align		4
.L_71:
        /*007c*/ 	.byte	0x04, 0x36
        /*007e*/ 	.short	(.L_73 - .L_72)
.L_72:
        /*0080*/ 	.word	0x00000008
.L_73:


//--------------------- .nv.info._Z11daxpyKernelPdS_S_Pi --------------------------
	.section	.nv.info._Z11daxpyKernelPdS_S_Pi,"",@"SHT_CUDA_INFO"
	.sectionflags	@""
	.align	4


	//----- nvinfo : EIATTR_CUDA_API_VERSION
	.align		4
        /*0000*/ 	.byte	0x04, 0x37
        /*0002*/ 	.short	(.L_75 - .L_74)
.L_74:
        /*0004*/ 	.word	0x00000082


	//----- nvinfo : EIATTR_KPARAM_INFO
	.align		4
.L_75:
        /*0008*/ 	.byte	0x04, 0x17
        /*000a*/ 	.short	(.L_77 - .L_76)
.L_76:
        /*000c*/ 	.word	0x00000000
        /*0010*/ 	.short	0x0003
        /*0012*/ 	.short	0x0018
        /*0014*/ 	.byte	0x00, 0xf5, 0x21, 0x00


	//----- nvinfo : EIATTR_KPARAM_INFO
	.align		4
.L_77:
        /*0018*/ 	.byte	0x04, 0x17
        /*001a*/ 	.short	(.L_79 - .L_78)
.L_78:
        /*001c*/ 	.word	0x00000000
        /*0020*/ 	.short	0x0002
        /*0022*/ 	.short	0x0010
        /*0024*/ 	.byte	0x00, 0xf5, 0x21, 0x00


	//----- nvinfo : EIATTR_KPARAM_INFO
	.align		4
.L_79:
        /*0028*/ 	.byte	0x04, 0x17
        /*002a*/ 	.short	(.L_81 - .L_80)
.L_80:
        /*002c*/ 	.word	0x00000000
        /*0030*/ 	.short	0x0001
        /*0032*/ 	.short	0x0008
        /*0034*/ 	.byte	0x00, 0xf5, 0x21, 0x00


	//----- nvinfo : EIATTR_KPARAM_INFO
	.align		4
.L_81:
        /*0038*/ 	.byte	0x04, 0x17
        /*003a*/ 	.short	(.L_83 - .L_82)
.L_82:
        /*003c*/ 	.word	0x00000000
        /*0040*/ 	.short	0x0000
        /*0042*/ 	.short	0x0000
        /*0044*/ 	.byte	0x00, 0xf5, 0x21, 0x00


	//----- nvinfo : EIATTR_SPARSE_MMA_MASK
	.align		4
.L_83:
        /*0048*/ 	.byte	0x03, 0x50
        /*004a*/ 	.short	0x0000


	//----- nvinfo : EIATTR_MAXREG_COUNT
	.align		4
        /*004c*/ 	.byte	0x03, 0x1b
        /*004e*/ 	.short	0x00ff


	//----- nvinfo : EIATTR_MERCURY_ISA_VERSION
	.align		4
        /*0050*/ 	.byte	0x03, 0x5f
        /*0052*/ 	.short	0x0101


	//----- nvinfo : EIATTR_VRC_CTA_INIT_COUNT
	.align		4
        /*0054*/ 	.byte	0x02, 0x4a
	.zero		1
	.zero		1


	//----- nvinfo : EIATTR_EXIT_INSTR_OFFSETS
	.align		4
        /*0058*/ 	.byte	0x04, 0x1c
        /*005a*/ 	.short	(.L_85 - .L_84)


	//   ....[0]....
.L_84:
        /*005c*/ 	.word	0x00000060


	//   ....[1]....
        /*0060*/ 	.word	0x000000e0


	//   ....[2]....
        /*0064*/ 	.word	0x000001c0


	//   ....[3]....
        /*0068*/ 	.word	0x00000260


	//----- nvinfo : EIATTR_CBANK_PARAM_SIZE
	.align		4
.L_85:
        /*006c*/ 	.byte	0x03, 0x19
        /*006e*/ 	.short	0x0020


	//----- nvinfo : EIATTR_PARAM_CBANK
	.align		4
        /*0070*/ 	.byte	0x04, 0x0a
        /*0072*/ 	.short	(.L_87 - .L_86)
	.align		4
.L_86:
        /*0074*/ 	.word	index@(.nv.constant0._Z11daxpyKernelPdS_S_Pi)
        /*0078*/ 	.short	0x0380
        /*007a*/ 	.short	0x0020


	//----- nvinfo : EIATTR_SW_WAR
	.align		4
.L_87:
        /*007c*/ 	.byte	0x04, 0x36
        /*007e*/ 	.short	(.L_89 - .L_88)
.L_88:
        /*0080*/ 	.word	0x00000008
.L_89:


//--------------------- .nv.callgraph             --------------------------
	.section	.nv.callgraph,"",@"SHT_CUDA_CALLGRAPH"
	.align	4
	.sectionentsize	8
	.align		4
        /*0000*/ 	.word	0x00000000
	.align		4
        /*0004*/ 	.word	0xffffffff
	.align		4
        /*0008*/ 	.word	0x00000000
	.align		4
        /*000c*/ 	.word	0xfffffffe
	.align		4
        /*0010*/ 	.word	0x00000000
	.align		4
        /*0014*/ 	.word	0xfffffffd
	.align		4
        /*0018*/ 	.word	0x00000000
	.align		4
        /*001c*/ 	.word	0xfffffffc


//--------------------- .text._Z19collectCoeffsKernelPdS_Pi --------------------------
	.section	.text._Z19collectCoeffsKernelPdS_Pi,"ax",@progbits
	.align	128
        .global         _Z19collectCoeffsKernelPdS_Pi
        .type           _Z19collectCoeffsKernelPdS_Pi,@function
        .size           _Z19collectCoeffsKernelPdS_Pi,(.L_x_16 - _Z19collectCoeffsKernelPdS_Pi)
        .other          _Z19collectCoeffsKernelPdS_Pi,@"STO_CUDA_ENTRY STV_DEFAULT"
_Z19collectCoeffsKernelPdS_Pi:
.text._Z19collectCoeffsKernelPdS_Pi:
[----:B------:R-:W-:Y:S01]  /*0000*/  LDC R1, c[0x0][0x37c] ;  /* 0x0000df00ff017b82 */ /* 0x000fe20000000800 */
[----:B------:R-:W0:Y:S01]  /*0010*/  S2R R0, SR_CTAID.X ;  /* 0x0000000000007919 */ /* 0x000e220000002500 */
[----:B------:R-:W0:Y:S01]  /*0020*/  LDCU UR4, c[0x0][0x360] ;  /* 0x00006c00ff0477ac */ /* 0x000e220008000800 */
[----:B------:R-:W0:Y:S02]  /*0030*/  S2R R3, SR_TID.X ;  /* 0x0000000000037919 */ /* 0x000e240000002100 */
[----:B0-----:R-:W-:-:S05]  /*0040*/  IMAD R0, R0, UR4, R3 ;  /* 0x0000000400007c24 */ /* 0x001fca000f8e0203 */
[----:B------:R-:W-:-:S13]  /*0050*/  ISETP.GT.AND P0, PT, R0, 0xfff, PT ;  /* 0x00000fff0000780c */ /* 0x000fda0003f04270 */
[----:B------:R-:W-:Y:S05]  /*0060*/  @P0 EXIT ;  /* 0x000000000000094d */ /* 0x000fea0003800000 */
[----:B------:R-:W0:Y:S01]  /*0070*/  LDC.64 R2, c[0x0][0x390] ;  /* 0x0000e400ff027b82 */ /* 0x000e220000000a00 */
[----:B------:R-:W0:Y:S02]  /*0080*/  LDCU.64 UR4, c[0x0][0x358] ;  /* 0x00006b00ff0477ac */ /* 0x000e240008000a00 */
[----:B0-----:R0:W2:Y:S01]  /*0090*/  LDG.E R9, desc[UR4][R2.64] ;  /* 0x0000000402097981 */ /* 0x0010a2000c1e1900 */
[----:B------:R-:W-:Y:S01]  /*00a0*/  BSSY.RECONVERGENT B0, `(.L_x_0) ;  /* 0x000001e000007945 */ /* 0x000fe20003800200 */
[----:B0-----:R-:W-:Y:S02]  /*00b0*/  IMAD.MOV.U32 R2, RZ, RZ, 0x0 ;  /* 0x00000000ff027424 */ /* 0x001fe400078e00ff */
[----:B------:R-:W-:Y:S01]  /*00c0*/  IMAD.MOV.U32 R3, RZ, RZ, 0x3ff00000 ;  /* 0x3ff00000ff037424 */ /* 0x000fe200078e00ff */
[----:B--2---:R-:W-:-:S13]  /*00d0*/  ISETP.GE.AND P0, PT, R0, R9, PT ;  /* 0x000000090000720c */ /* 0x004fda0003f06270 */
[----:B------:R-:W-:Y:S05]  /*00e0*/  @!P0 BRA `(.L_x_1) ;  /* 0x0000000000648947 */ /* 0x000fea0003800000 */
[----:B------:R-:W0:Y:S01]  /*00f0*/  LDC.64 R6, c[0x0][0x380] ;  /* 0x0000e000ff067b82 */ /* 0x000e220000000a00 */
[----:B------:R-:W-:-:S04]  /*0100*/  IMAD R5, R9, 0x1000, R9 ;  /* 0x0000100009057824 */ /* 0x000fc800078e0209 */
[----:B0-----:R-:W-:-:S06]  /*0110*/  IMAD.WIDE R4, R5, 0x8, R6 ;  /* 0x0000000805047825 */ /* 0x001fcc00078e0206 */
[----:B------:R-:W2:Y:S01]  /*0120*/  LDG.E.64 R4, desc[UR4][R4.64] ;  /* 0x0000000404047981 */ /* 0x000ea2000c1e1b00 */
[----:B------:R-:W-:-:S04]  /*0130*/  IMAD R9, R0, 0x1000, R9 ;  /* 0x0000100000097824 */ /* 0x000fc800078e0209 */
[----:B------:R-:W-:-:S06]  /*0140*/  IMAD.WIDE R6, R9, 0x8, R6 ;  /* 0x0000000809067825 */ /* 0x000fcc00078e0206 */
[----:B------:R-:W3:Y:S01]  /*0150*/  LDG.E.64 R6, desc[UR4][R6.64] ;  /* 0x0000000406067981 */ /* 0x000ee2000c1e1b00 */
[----:B------:R-:W-:Y:S01]  /*0160*/  IMAD.MOV.U32 R2, RZ, RZ, 0x1 ;  /* 0x00000001ff027424 */ /* 0x000fe200078e00ff */
[----:B------:R-:W-:Y:S01]  /*0170*/  BSSY.RECONVERGENT B1, `(.L_x_1) ;  /* 0x0000010000017945 */ /* 0x000fe20003800200 */
[----:B--2---:R-:W0:Y:S01]  /*0180*/  MUFU.RCP64H R3, R5 ;  /* 0x0000000500037308 */ /* 0x004e220000001800 */
[----:B---3--:R-:W-:-:S03]  /*0190*/  FSETP.GEU.AND P1, PT, |R7|, 6.5827683646048100446e-37, PT ;  /* 0x036000000700780b */ /* 0x008fc60003f2e200 */
[----:B0-----:R-:W-:-:S08]  /*01a0*/  DFMA R8, -R4, R2, 1 ;  /* 0x3ff000000408742b */ /* 0x001fd00000000102 */
[----:B------:R-:W-:-:S08]  /*01b0*/  DFMA R8, R8, R8, R8 ;  /* 0x000000080808722b */ /* 0x000fd00000000008 */
[----:B------:R-:W-:-:S08]  /*01c0*/  DFMA R8, R2, R8, R2 ;  /* 0x000000080208722b */ /* 0x000fd00000000002 */
[----:B------:R-:W-:-:S08]  /*01d0*/  DFMA R2, -R4, R8, 1 ;  /* 0x3ff000000402742b */ /* 0x000fd00000000108 */
[----:B------:R-:W-:-:S08]  /*01e0*/  DFMA R2, R8, R2, R8 ;  /* 0x000000020802722b */ /* 0x000fd00000000008 */
[----:B------:R-:W-:-:S08]  /*01f0*/  DMUL R8, R6, R2 ;  /* 0x0000000206087228 */ /* 0x000fd00000000000 */
[----:B------:R-:W-:-:S08]  /*0200*/  DFMA R10, -R4, R8, R6 ;  /* 0x00000008040a722b */ /* 0x000fd00000000106 */
[----:B------:R-:W-:-:S10]  /*0210*/  DFMA R2, R2, R10, R8 ;  /* 0x0000000a0202722b */ /* 0x000fd40000000008 */
[----:B------:R-:W-:-:S05]  /*0220*/  FFMA R8, RZ, R5, R3 ;  /* 0x00000005ff087223 */ /* 0x000fca0000000003 */
[----:B------:R-:W-:-:S13]  /*0230*/  FSETP.GT.AND P0, PT, |R8|, 1.469367938527859385e-39, PT ;  /* 0x001000000800780b */ /* 0x000fda0003f04200 */
[----:B------:R-:W-:Y:S05]  /*0240*/  @P0 BRA P1, `(.L_x_2) ;  /* 0x0000000000080947 */ /* 0x000fea0000800000 */
[----:B------:R-:W-:-:S07]  /*0250*/  MOV R10, 0x270 ;  /* 0x00000270000a7802 */ /* 0x000fce0000000f00 */
[----:B------:R-:W-:Y:S05]  /*0260*/  CALL.REL.NOINC `($__internal_0_$__cuda_sm20_div_rn_f64_full) ;  /* 0x0000000000187944 */ /* 0x000fea0003c00000 */
.L_x_2:
[----:B------:R-:W-:Y:S05]  /*0270*/  BSYNC.RECONVERGENT B1 ;  /* 0x0000000000017941 */ /* 0x000fea0003800200 */
.L_x_1:
[----:B------:R-:W-:Y:S05]  /*0280*/  BSYNC.RECONVERGENT B0 ;  /* 0x0000000000007941 */ /* 0x000fea0003800200 */
.L_x_0:
[----:B------:R-:W0:Y:S02]  /*0290*/  LDC.64 R4, c[0x0][0x388] ;  /* 0x0000e200ff047b82 */ /* 0x000e240000000a00 */
[----:B0-----:R-:W-:-:S05]  /*02a0*/  IMAD.WIDE R4, R0, 0x8, R4 ;  /* 0x0000000800047825 */ /* 0x001fca00078e0204 */
[----:B------:R-:W-:Y:S01]  /*02b0*/  STG.E.64 desc[UR4][R4.64], R2 ;  /* 0x0000000204007986 */ /* 0x000fe2000c101b04 */
[----:B------:R-:W-:Y:S05]  /*02c0*/  EXIT ;  /* 0x000000000000794d */ /* 0x000fea0003800000 */
        .weak           $__internal_0_$__cuda_sm20_div_rn_f64_full
        .type           $__internal_0_$__cuda_sm20_div_rn_f64_full,@function
        .size           $__internal_0_$__cuda_sm20_div_rn_f64_full,(.L_x_16 - $__internal_0_$__cuda_sm20_div_rn_f64_full)
$__internal_0_$__cuda_sm20_div_rn_f64_full:
[C---:B------:R-:W-:Y:S01]  /*02d0*/  FSETP.GEU.AND P0, PT, |R5|.reuse, 1.469367938527859385e-39, PT ;  /* 0x001000000500780b */ /* 0x040fe20003f0e200 */
[----:B------:R-:W-:Y:S01]  /*02e0*/  IMAD.MOV.U32 R16, RZ, RZ, 0x1 ;  /* 0x00000001ff107424 */ /* 0x000fe200078e00ff */
[----:B------:R-:W-:Y:S01]  /*02f0*/  LOP3.LUT R2, R5, 0x800fffff, RZ, 0xc0, !PT ;  /* 0x800fffff05027812 */ /* 0x000fe200078ec0ff */
[----:B------:R-:W-:Y:S01]  /*0300*/  BSSY.RECONVERGENT B2, `(.L_x_3) ;  /* 0x0000055000027945 */ /* 0x000fe20003800200 */
[C---:B------:R-:W-:Y:S02]  /*0310*/  FSETP.GEU.AND P2, PT, |R7|.reuse, 1.469367938527859385e-39, PT ;  /* 0x001000000700780b */ /* 0x040fe40003f4e200 */
[----:B------:R-:W-:Y:S01]  /*0320*/  LOP3.LUT R3, R2, 0x3ff00000, RZ, 0xfc, !PT ;  /* 0x3ff0000002037812 */ /* 0x000fe200078efcff */
[----:B------:R-:W-:Y:S01]  /*0330*/  IMAD.MOV.U32 R2, RZ, RZ, R4 ;  /* 0x000000ffff027224 */ /* 0x000fe200078e0004 */
[----:B------:R-:W-:Y:S02]  /*0340*/  LOP3.LUT R11, R7, 0x7ff00000, RZ, 0xc0, !PT ;  /* 0x7ff00000070b7812 */ /* 0x000fe400078ec0ff */
[----:B------:R-:W-:-:S03]  /*0350*/  LOP3.LUT R14, R5, 0x7ff00000, RZ, 0xc0, !PT ;  /* 0x7ff00000050e7812 */ /* 0x000fc600078ec0ff */
[----:B------:R-:W-:Y:S01]  /*0360*/  @!P0 DMUL R2, R4, 8.98846567431157953865e+307 ;  /* 0x7fe0000004028828 */ /* 0x000fe20000000000 */
[----:B------:R-:W-:-:S03]  /*0370*/  ISETP.GE.U32.AND P1, PT, R11, R14, PT ;  /* 0x0000000e0b00720c */ /* 0x000fc60003f26070 */
[----:B------:R-:W-:Y:S01]  /*0380*/  @!P2 LOP3.LUT R12, R5, 0x7ff00000, RZ, 0xc0, !PT ;  /* 0x7ff00000050ca812 */ /* 0x000fe200078ec0ff */
[----:B------:R-:W-:Y:S01]  /*0390*/  @!P2 IMAD.MOV.U32 R18, RZ, RZ, RZ ;  /* 0x000000ffff12a224 */ /* 0x000fe200078e00ff */
[----:B------:R-:W0:Y:S02]  /*03a0*/  MUFU.RCP64H R17, R3 ;  /* 0x0000000300117308 */ /* 0x000e240000001800 */
[----:B------:R-:W-:Y:S01]  /*03b0*/  @!P2 ISETP.GE.U32.AND P3, PT, R11, R12, PT ;  /* 0x0000000c0b00a20c */ /* 0x000fe20003f66070 */
[----:B------:R-:W-:-:S05]  /*03c0*/  IMAD.MOV.U32 R12, RZ, RZ, 0x1ca00000 ;  /* 0x1ca00000ff0c7424 */ /* 0x000fca00078e00ff */
[----:B------:R-:W-:-:S04]  /*03d0*/  @!P2 SEL R13, R12, 0x63400000, !P3 ;  /* 0x634000000c0da807 */ /* 0x000fc80005800000 */
[----:B------:R-:W-:-:S04]  /*03e0*/  @!P2 LOP3.LUT R13, R13, 0x80000000, R7, 0xf8, !PT ;  /* 0x800000000d0da812 */ /* 0x000fc800078ef807 */
[----:B------:R-:W-:Y:S01]  /*03f0*/  @!P2 LOP3.LUT R19, R13, 0x100000, RZ, 0xfc, !PT ;  /* 0x001000000d13a812 */ /* 0x000fe200078efcff */
[----:B0-----:R-:W-:-:S08]  /*0400*/  DFMA R8, R16, -R2, 1 ;  /* 0x3ff000001008742b */ /* 0x001fd00000000802 */
[----:B------:R-:W-:-:S08]  /*0410*/  DFMA R8, R8, R8, R8 ;  /* 0x000000080808722b */ /* 0x000fd00000000008 */
[----:B------:R-:W-:Y:S01]  /*0420*/  DFMA R16, R16, R8, R16 ;  /* 0x000000081010722b */ /* 0x000fe20000000010 */
[----:B------:R-:W-:Y:S01]  /*0430*/  SEL R9, R12, 0x63400000, !P1 ;  /* 0x634000000c097807 */ /* 0x000fe20004800000 */
[----:B------:R-:W-:-:S03]  /*0440*/  IMAD.MOV.U32 R8, RZ, RZ, R6 ;  /* 0x000000ffff087224 */ /* 0x000fc600078e0006 */
[----:B------:R-:W-:-:S03]  /*0450*/  LOP3.LUT R9, R9, 0x800fffff, R7, 0xf8, !PT ;  /* 0x800fffff09097812 */ /* 0x000fc600078ef807 */
[----:B------:R-:W-:-:S03]  /*0460*/  DFMA R20, R16, -R2, 1 ;  /* 0x3ff000001014742b */ /* 0x000fc60000000802 */
[----:B------:R-:W-:-:S05]  /*0470*/  @!P2 DFMA R8, R8, 2, -R18 ;  /* 0x400000000808a82b */ /* 0x000fca0000000812 */
[----:B------:R-:W-:Y:S01]  /*0480*/  DFMA R16, R16, R20, R16 ;  /* 0x000000141010722b */ /* 0x000fe20000000010 */
[----:B------:R-:W-:Y:S02]  /*0490*/  IMAD.MOV.U32 R21, RZ, RZ, R11 ;  /* 0x000000ffff157224 */ /* 0x000fe400078e000b */
[----:B------:R-:W-:Y:S01]  /*04a0*/  IMAD.MOV.U32 R20, RZ, RZ, R14 ;  /* 0x000000ffff147224 */ /* 0x000fe200078e000e */
[----:B------:R-:W-:Y:S02]  /*04b0*/  @!P0 LOP3.LUT R20, R3, 0x7ff00000, RZ, 0xc0, !PT ;  /* 0x7ff0000003148812 */ /* 0x000fe400078ec0ff */
[----:B------:R-:W-:Y:S02]  /*04c0*/  @!P2 LOP3.LUT R21, R9, 0x7ff00000, RZ, 0xc0, !PT ;  /* 0x7ff000000915a812 */ /* 0x000fe400078ec0ff */
[----:B------:R-:W-:Y:S01]  /*04d0*/  DMUL R18, R16, R8 ;  /* 0x0000000810127228 */ /* 0x000fe20000000000 */
[----:B------:R-:W-:Y:S02]  /*04e0*/  VIADD R22, R20, 0xffffffff ;  /* 0xffffffff14167836 */ /* 0x000fe40000000000 */
[----:B------:R-:W-:-:S05]  /*04f0*/  VIADD R13, R21, 0xffffffff ;  /* 0xffffffff150d7836 */ /* 0x000fca0000000000 */
[----:B------:R-:W-:Y:S01]  /*0500*/  DFMA R14, R18, -R2, R8 ;  /* 0x80000002120e722b */ /* 0x000fe20000000008 */
[----:B------:R-:W-:-:S04]  /*0510*/  ISETP.GT.U32.AND P0, PT, R13, 0x7feffffe, PT ;  /* 0x7feffffe0d00780c */ /* 0x000fc80003f04070 */
[----:B------:R-:W-:-:S03]  /*0520*/  ISETP.GT.U32.OR P0, PT, R22, 0x7feffffe, P0 ;  /* 0x7feffffe1600780c */ /* 0x000fc60000704470 */
[----:B------:R-:W-:-:S10]  /*0530*/  DFMA R14, R16, R14, R18 ;  /* 0x0000000e100e722b */ /* 0x000fd40000000012 */
[----:B------:R-:W-:Y:S05]  /*0540*/  @P0 BRA `(.L_x_4) ;  /* 0x00000000006c0947 */ /* 0x000fea0003800000 */
[----:B------:R-:W-:-:S04]  /*0550*/  LOP3.LUT R16, R5, 0x7ff00000, RZ, 0xc0, !PT ;  /* 0x7ff0000005107812 */ /* 0x000fc800078ec0ff */
[CC--:B------:R-:W-:Y:S02]  /*0560*/  VIADDMNMX R6, R11.reuse, -R16.reuse, 0xb9600000, !PT ;  /* 0xb96000000b067446 */ /* 0x0c0fe40007800910 */
[----:B------:R-:W-:Y:S02]  /*0570*/  ISETP.GE.U32.AND P0, PT, R11, R16, PT ;  /* 0x000000100b00720c */ /* 0x000fe40003f06070 */
[----:B------:R-:W-:Y:S02]  /*0580*/  VIMNMX R6, PT, PT, R6, 0x46a00000, PT ;  /* 0x46a0000006067848 */ /* 0x000fe40003fe0100 */
[----:B------:R-:W-:-:S05]  /*0590*/  SEL R11, R12, 0x63400000, !P0 ;  /* 0x634000000c0b7807 */ /* 0x000fca0004000000 */
[----:B------:R-:W-:Y:S02]  /*05a0*/  IMAD.IADD R11, R6, 0x1, -R11 ;  /* 0x00000001060b7824 */ /* 0x000fe400078e0a0b */
[----:B------:R-:W-:Y:S02]  /*05b0*/  IMAD.MOV.U32 R6, RZ, RZ, RZ ;  /* 0x000000ffff067224 */ /* 0x000fe400078e00ff */
[----:B------:R-:W-:-:S06]  /*05c0*/  VIADD R7, R11, 0x7fe00000 ;  /* 0x7fe000000b077836 */ /* 0x000fcc0000000000 */
[----:B------:R-:W-:-:S10]  /*05d0*/  DMUL R12, R14, R6 ;  /* 0x000000060e0c7228 */ /* 0x000fd40000000000 */
[----:B------:R-:W-:-:S13]  /*05e0*/  FSETP.GTU.AND P0, PT, |R13|, 1.469367938527859385e-39, PT ;  /* 0x001000000d00780b */ /* 0x000fda0003f0c200 */
[----:B------:R-:W-:Y:S05]  /*05f0*/  @P0 BRA `(.L_x_5) ;  /* 0x0000000000940947 */ /* 0x000fea0003800000 */
[----:B------:R-:W-:Y:S01]  /*0600*/  DFMA R2, R14, -R2, R8 ;  /* 0x800000020e02722b */ /* 0x000fe20000000008 */
[----:B------:R-:W-:-:S09]  /*0610*/  IMAD.MOV.U32 R6, RZ, RZ, RZ ;  /* 0x000000ffff067224 */ /* 0x000fd200078e00ff */
[C---:B------:R-:W-:Y:S02]  /*0620*/  FSETP.NEU.AND P0, PT, R3.reuse, RZ, PT ;  /* 0x000000ff0300720b */ /* 0x040fe40003f0d000 */
[----:B------:R-:W-:-:S04]  /*0630*/  LOP3.LUT R5, R3, 0x80000000, R5, 0x48, !PT ;  /* 0x8000000003057812 */ /* 0x000fc800078e4805 */
[----:B------:R-:W-:-:S07]  /*0640*/  LOP3.LUT R7, R5, R7, RZ, 0xfc, !PT ;  /* 0x0000000705077212 */ /* 0x000fce00078efcff */
[----:B------:R-:W-:Y:S05]  /*0650*/  @!P0 BRA `(.L_x_5) ;  /* 0x00000000007c8947 */ /* 0x000fea0003800000 */
[----:B------:R-:W-:Y:S01]  /*0660*/  IMAD.MOV R3, RZ, RZ, -R11 ;  /* 0x000000ffff037224 */ /* 0x000fe200078e0a0b */
[----:B------:R-:W-:Y:S01]  /*0670*/  DMUL.RP R6, R14, R6 ;  /* 0x000000060e067228 */ /* 0x000fe20000008000 */
[----:B------:R-:W-:Y:S01]  /*0680*/  IMAD.MOV.U32 R2, RZ, RZ, RZ ;  /* 0x000000ffff027224 */ /* 0x000fe200078e00ff */
[----:B------:R-:W-:-:S05]  /*0690*/  IADD3 R11, PT, PT, -R11, -0x43300000, RZ ;  /* 0xbcd000000b0b7810 */ /* 0x000fca0007ffe1ff */
[----:B------:R-:W-:-:S03]  /*06a0*/  DFMA R2, R12, -R2, R14 ;  /* 0x800000020c02722b */ /* 0x000fc6000000000e */
[----:B------:R-:W-:-:S07]  /*06b0*/  LOP3.LUT R5, R7, R5, RZ, 0x3c, !PT ;  /* 0x0000000507057212 */ /* 0x000fce00078e3cff */
[----:B------:R-:W-:-:S04]  /*06c0*/  FSETP.NEU.AND P0, PT, |R3|, R11, PT ;  /* 0x0000000b0300720b */ /* 0x000fc80003f0d200 */
[----:B------:R-:W-:Y:S02]  /*06d0*/  FSEL R12, R6, R12, !P0 ;  /* 0x0000000c060c7208 */ /* 0x000fe40004000000 */
[----:B------:R-:W-:Y:S01]  /*06e0*/  FSEL R13, R5, R13, !P0 ;  /* 0x0000000d050d7208 */ /* 0x000fe20004000000 */
[----:B------:R-:W-:Y:S06]  /*06f0*/  BRA `(.L_x_5) ;  /* 0x0000000000547947 */ /* 0x000fec0003800000 */
.L_x_4:
[----:B------:R-:W-:-:S14]  /*0700*/  DSETP.NAN.AND P0, PT, R6, R6, PT ;  /* 0x000000060600722a */ /* 0x000fdc0003f08000 */
[----:B------:R-:W-:Y:S05]  /*0710*/  @P0 BRA `(.L_x_6) ;  /* 0x0000000000440947 */ /* 0x000fea0003800000 */
[----:B------:R-:W-:-:S14]  /*0720*/  DSETP.NAN.AND P0, PT, R4, R4, PT ;  /* 0x000000040400722a */ /* 0x000fdc0003f08000 */
[----:B------:R-:W-:Y:S05]  /*0730*/  @P0 BRA `(.L_x_7) ;  /* 0x0000000000300947 */ /* 0x000fea0003800000 */
[----:B------:R-:W-:Y:S01]  /*0740*/  ISETP.NE.AND P0, PT, R21, R20, PT ;  /* 0x000000141500720c */ /* 0x000fe20003f05270 */
[----:B------:R-:W-:Y:S02]  /*0750*/  IMAD.MOV.U32 R12, RZ, RZ, 0x0 ;  /* 0x00000000ff0c7424 */ /* 0x000fe400078e00ff */
[----:B------:R-:W-:-:S10]  /*0760*/  IMAD.MOV.U32 R13, RZ, RZ, -0x80000 ;  /* 0xfff80000ff0d7424 */ /* 0x000fd400078e00ff */
[----:B------:R-:W-:Y:S05]  /*0770*/  @!P0 BRA `(.L_x_5) ;  /* 0x0000000000348947 */ /* 0x000fea0003800000 */
[----:B------:R-:W-:Y:S02]  /*0780*/  ISETP.NE.AND P0, PT, R21, 0x7ff00000, PT ;  /* 0x7ff000001500780c */ /* 0x000fe40003f05270 */
[----:B------:R-:W-:Y:S02]  /*0790*/  LOP3.LUT R13, R7, 0x80000000, R5, 0x48, !PT ;  /* 0x80000000070d7812 */ /* 0x000fe400078e4805 */
[----:B------:R-:W-:-:S13]  /*07a0*/  ISETP.EQ.OR P0, PT, R20, RZ, !P0 ;  /* 0x000000ff1400720c */ /* 0x000fda0004702670 */
[----:B------:R-:W-:Y:S01]  /*07b0*/  @P0 LOP3.LUT R2, R13, 0x7ff00000, RZ, 0xfc, !PT ;  /* 0x7ff000000d020812 */ /* 0x000fe200078efcff */
[----:B------:R-:W-:Y:S02]  /*07c0*/  @!P0 IMAD.MOV.U32 R12, RZ, RZ, RZ ;  /* 0x000000ffff0c8224 */ /* 0x000fe400078e00ff */
[----:B------:R-:W-:Y:S02]  /*07d0*/  @P0 IMAD.MOV.U32 R12, RZ, RZ, RZ ;  /* 0x000000ffff0c0224 */ /* 0x000fe400078e00ff */
[----:B------:R-:W-:Y:S01]  /*07e0*/  @P0 IMAD.MOV.U32 R13, RZ, RZ, R2 ;  /* 0x000000ffff0d0224 */ /* 0x000fe200078e0002 */
[----:B------:R-:W-:Y:S06]  /*07f0*/  BRA `(.L_x_5) ;  /* 0x0000000000147947 */ /* 0x000fec0003800000 */
.L_x_7:
[----:B------:R-:W-:Y:S01]  /*0800*/  LOP3.LUT R13, R5, 0x80000, RZ, 0xfc, !PT ;  /* 0x00080000050d7812 */ /* 0x000fe200078efcff */
[----:B------:R-:W-:Y:S01]  /*0810*/  IMAD.MOV.U32 R12, RZ, RZ, R4 ;  /* 0x000000ffff0c7224 */ /* 0x000fe200078e0004 */
[----:B------:R-:W-:Y:S06]  /*0820*/  BRA `(.L_x_5) ;  /* 0x0000000000087947 */ /* 0x000fec0003800000 */
.L_x_6:
[----:B------:R-:W-:Y:S01]  /*0830*/  LOP3.LUT R13, R7, 0x80000, RZ, 0xfc, !PT ;  /* 0x00080000070d7812 */ /* 0x000fe200078efcff */
[----:B------:R-:W-:-:S07]  /*0840*/  IMAD.MOV.U32 R12, RZ, RZ, R6 ;  /* 0x000000ffff0c7224 */ /* 0x000fce00078e0006 */
.L_x_5:
[----:B------:R-:W-:Y:S05]  /*0850*/  BSYNC.RECONVERGENT B2 ;  /* 0x0000000000027941 */ /* 0x000fea0003800200 */
.L_x_3:
[----:B------:R-:W-:Y:S02]  /*0860*/  IMAD.MOV.U32 R11, RZ, RZ, 0x0 ;  /* 0x00000000ff0b7424 */ /* 0x000fe400078e00ff */
[----:B------:R-:W-:Y:S02]  /*0870*/  IMAD.MOV.U32 R2, RZ, RZ, R12 ;  /* 0x000000ffff027224 */ /* 0x000fe400078e000c */
[----:B------:R-:W-:Y:S01]  /*0880*/  IMAD.MOV.U32 R3, RZ, RZ, R13 ;  /* 0x000000ffff037224 */ /* 0x000fe200078e000d */
[----:B------:R-:W-:Y:S06]  /*0890*/  RET.REL.NODEC R10 `(_Z19collectCoeffsKernelPdS_Pi) ;  /* 0xfffffff40ad87950 */ /* 0x000fec0003c3ffff */
.L_x_8:
[----:B------:R-:W-:-:S00]  /*08a0*/  BRA `(.L_x_8) ;  /* 0xfffffffc00fc7947 */ /* 0x000fc0000383ffff */
[----:B------:R-:W-:-:S00]  /*08b0*/  NOP ;  /* 0x0000000000007918 */ /* 0x000fc00000000000 */
        /* <DEDUP_REMOVED lines=12> */
.L_x_16:


//--------------------- .text._Z17findSwapRowKernelPdPiS0_ --------------------------
	.section	.text._Z17findSwapRowKernelPdPiS0_,"ax",@progbits
	.align	128
        .global         _Z17findSwapRowKernelPdPiS0_
        .type           _Z17findSwapRowKernelPdPiS0_,@function
        .size           _Z17findSwapRowKernelPdPiS0_,(.L_x_18 - _Z17findSwapRowKernelPdPiS0_)
        .other          _Z17findSwapRowKernelPdPiS0_,@"STO_CUDA_ENTRY STV_DEFAULT"
_Z17findSwapRowKernelPdPiS0_:
.text._Z17findSwapRowKernelPdPiS0_:
[----:B------:R-:W-:Y:S08]  /*0000*/  LDC R1, c[0x0][0x37c] ;  /* 0x0000df00ff017b82 */ /* 0x000ff00000000800 */
[----:B------:R-:W0:Y:S01]  /*0010*/  LDC.64 R2, c[0x0][0x388] ;  /* 0x0000e200ff027b82 */ /* 0x000e220000000a00 */
[----:B------:R-:W0:Y:S02]  /*0020*/  LDCU.64 UR4, c[0x0][0x358] ;  /* 0x00006b00ff0477ac */ /* 0x000e240008000a00 */
[----:B0-----:R-:W2:Y:S01]  /*0030*/  LDG.E R0, desc[UR4][R2.64] ;  /* 0x0000000402007981 */ /* 0x001ea2000c1e1900 */
[----:B------:R-:W-:Y:S01]  /*0040*/  IMAD.MOV.U32 R7, RZ, RZ, -0x1 ;  /* 0xffffffffff077424 */ /* 0x000fe200078e00ff */
[----:B--2---:R-:W-:-:S13]  /*0050*/  ISETP.GT.AND P0, PT, R0, 0xfff, PT ;  /* 0x00000fff0000780c */ /* 0x004fda0003f04270 */
[----:B------:R-:W-:Y:S05]  /*0060*/  @P0 BRA `(.L_x_9) ;  /* 0x0000000000340947 */ /* 0x000fea0003800000 */
[----:B------:R-:W0:Y:S01]  /*0070*/  LDC.64 R4, c[0x0][0x380] ;  /* 0x0000e000ff047b82 */ /* 0x000e220000000a00 */
[----:B------:R-:W-:-:S07]  /*0080*/  MOV R7, R0 ;  /* 0x0000000000077202 */ /* 0x000fce0000000f00 */
.L_x_10:
[----:B------:R-:W-:-:S04]  /*0090*/  IMAD R3, R7, 0x1000, R0 ;  /* 0x0000100007037824 */ /* 0x000fc800078e0200 */
[----:B0-----:R-:W-:-:S06]  /*00a0*/  IMAD.WIDE R2, R3, 0x8, R4 ;  /* 0x0000000803027825 */ /* 0x001fcc00078e0204 */
[----:B------:R-:W2:Y:S01]  /*00b0*/  LDG.E.64 R2, desc[UR4][R2.64] ;  /* 0x0000000402027981 */ /* 0x000ea2000c1e1b00 */
[----:B------:R-:W-:Y:S01]  /*00c0*/  UMOV UR6, 0xa0b5ed8d ;  /* 0xa0b5ed8d00067882 */ /* 0x000fe20000000000 */
[----:B------:R-:W-:Y:S02]  /*00d0*/  UMOV UR7, 0x3eb0c6f7 ;  /* 0x3eb0c6f700077882 */ /* 0x000fe40000000000 */
[----:B--2---:R-:W-:-:S14]  /*00e0*/  DSETP.GT.AND P0, PT, |R2|, UR6, PT ;  /* 0x0000000602007e2a */ /* 0x004fdc000bf04200 */
[----:B------:R-:W-:Y:S05]  /*00f0*/  @P0 BRA `(.L_x_9) ;  /* 0x0000000000100947 */ /* 0x000fea0003800000 */
[----:B------:R-:W-:-:S04]  /*0100*/  IADD3 R7, PT, PT, R7, 0x1, RZ ;  /* 0x0000000107077810 */ /* 0x000fc80007ffe0ff */
[----:B------:R-:W-:-:S13]  /*0110*/  ISETP.NE.AND P0, PT, R7, 0x1000, PT ;  /* 0x000010000700780c */ /* 0x000fda0003f05270 */
[----:B------:R-:W-:Y:S05]  /*0120*/  @P0 BRA `(.L_x_10) ;  /* 0xfffffffc00d80947 */ /* 0x000fea000383ffff */
[----:B------:R-:W-:-:S07]  /*0130*/  IMAD.MOV.U32 R7, RZ, RZ, -0x1 ;  /* 0xffffffffff077424 */ /* 0x000fce00078e00ff */
.L_x_9:
[----:B------:R-:W0:Y:S02]  /*0140*/  LDC.64 R2, c[0x0][0x390] ;  /* 0x0000e400ff027b82 */ /* 0x000e240000000a00 */
[----:B0-----:R-:W-:Y:S01]  /*0150*/  STG.E desc[UR4][R2.64], R7 ;  /* 0x0000000702007986 */ /* 0x001fe2000c101904 */
[----:B------:R-:W-:Y:S05]  /*0160*/  EXIT ;  /* 0x000000000000794d */ /* 0x000fea0003800000 */
.L_x_11:
        /* <DEDUP_REMOVED lines=9> */
.L_x_18:


//--------------------- .text._Z14swapRowsKernelPdS_PiS0_ --------------------------
	.section	.text._Z14swapRowsKernelPdS_PiS0_,"ax",@progbits
	.align	128
        .global         _Z14swapRowsKernelPdS_PiS0_
        .type           _Z14swapRowsKernelPdS_PiS0_,@function
        .size           _Z14swapRowsKernelPdS_PiS0_,(.L_x_19 - _Z14swapRowsKernelPdS_PiS0_)
        .other          _Z14swapRowsKernelPdS_PiS0_,@"STO_CUDA_ENTRY STV_DEFAULT"
_Z14swapRowsKernelPdS_PiS0_:
.text._Z14swapRowsKernelPdS_PiS0_:
        /* <DEDUP_REMOVED lines=8> */
[----:B------:R-:W-:Y:S01]  /*0080*/  ISETP.NE.AND P0, PT, R0, RZ, PT ;  /* 0x000000ff0000720c */ /* 0x000fe20003f05270 */
[----:B------:R-:W1:Y:S01]  /*0090*/  LDCU.64 UR4, c[0x0][0x358] ;  /* 0x00006b00ff0477ac */ /* 0x000e620008000a00 */
[----:B------:R-:W-:Y:S11]  /*00a0*/  BSSY.RECONVERGENT B0, `(.L_x_12) ;  /* 0x000000f000007945 */ /* 0x000ff60003800200 */
[----:B------:R-:W-:Y:S05]  /*00b0*/  @P0 BRA `(.L_x_13) ;  /* 0x0000000000340947 */ /* 0x000fea0003800000 */
[----:B------:R-:W1:Y:S08]  /*00c0*/  LDC.64 R10, c[0x0][0x398] ;  /* 0x0000e600ff0a7b82 */ /* 0x000e700000000a00 */
[----:B------:R-:W2:Y:S08]  /*00d0*/  LDC.64 R4, c[0x0][0x390] ;  /* 0x0000e400ff047b82 */ /* 0x000eb00000000a00 */
[----:B------:R-:W3:Y:S01]  /*00e0*/  LDC.64 R14, c[0x0][0x388] ;  /* 0x0000e200ff0e7b82 */ /* 0x000ee20000000a00 */
[----:B-1----:R-:W3:Y:S04]  /*00f0*/  LDG.E R13, desc[UR4][R10.64] ;  /* 0x000000040a0d7981 */ /* 0x002ee8000c1e1900 */
[----:B--2---:R-:W2:Y:S01]  /*0100*/  LDG.E R5, desc[UR4][R4.64] ;  /* 0x0000000404057981 */ /* 0x004ea2000c1e1900 */
[----:B---3--:R-:W-:-:S06]  /*0110*/  IMAD.WIDE R12, R13, 0x8, R14 ;  /* 0x000000080d0c7825 */ /* 0x008fcc00078e020e */
[----:B------:R-:W3:Y:S01]  /*0120*/  LDG.E.64 R12, desc[UR4][R12.64] ;  /* 0x000000040c0c7981 */ /* 0x000ee2000c1e1b00 */
[----:B--2---:R-:W-:-:S05]  /*0130*/  IMAD.WIDE R6, R5, 0x8, R14 ;  /* 0x0000000805067825 */ /* 0x004fca00078e020e */
[----:B------:R-:W2:Y:S04]  /*0140*/  LDG.E.64 R8, desc[UR4][R6.64] ;  /* 0x0000000406087981 */ /* 0x000ea8000c1e1b00 */
[----:B---3--:R3:W-:Y:S04]  /*0150*/  STG.E.64 desc[UR4][R6.64], R12 ;  /* 0x0000000c06007986 */ /* 0x0087e8000c101b04 */
[----:B------:R-:W4:Y:S02]  /*0160*/  LDG.E R17, desc[UR4][R10.64] ;  /* 0x000000040a117981 */ /* 0x000f24000c1e1900 */
[----:B----4-:R-:W-:-:S05]  /*0170*/  IMAD.WIDE R14, R17, 0x8, R14 ;  /* 0x00000008110e7825 */ /* 0x010fca00078e020e */
[----:B--2---:R3:W-:Y:S02]  /*0180*/  STG.E.64 desc[UR4][R14.64], R8 ;  /* 0x000000080e007986 */ /* 0x0047e4000c101b04 */
.L_x_13:
[----:B-1----:R-:W-:Y:S05]  /*0190*/  BSYNC.RECONVERGENT B0 ;  /* 0x0000000000007941 */ /* 0x002fea0003800200 */
.L_x_12:
[----:B0-----:R-:W2:Y:S01]  /*01a0*/  LDG.E R5, desc[UR4][R2.64] ;  /* 0x0000000402057981 */ /* 0x001ea2000c1e1900 */
[----:B---3--:R-:W0:Y:S08]  /*01b0*/  LDC.64 R12, c[0x0][0x390] ;  /* 0x0000e400ff0c7b82 */ /* 0x008e300000000a00 */
[----:B------:R-:W1:Y:S01]  /*01c0*/  LDC.64 R10, c[0x0][0x380] ;  /* 0x0000e000ff0a7b82 */ /* 0x000e620000000a00 */
[----:B0-----:R-:W3:Y:S01]  /*01d0*/  LDG.E R13, desc[UR4][R12.64] ;  /* 0x000000040c0d7981 */ /* 0x001ee2000c1e1900 */
[----:B--2---:R-:W-:-:S05]  /*01e0*/  LEA R5, R5, R0, 0xc ;  /* 0x0000000005057211 */ /* 0x004fca00078e60ff */
[----:B-1----:R-:W-:-:S06]  /*01f0*/  IMAD.WIDE R8, R5, 0x8, R10 ;  /* 0x0000000805087825 */ /* 0x002fcc00078e020a */
[----:B------:R-:W2:Y:S01]  /*0200*/  LDG.E.64 R8, desc[UR4][R8.64] ;  /* 0x0000000408087981 */ /* 0x000ea2000c1e1b00 */
[----:B---3--:R-:W-:-:S05]  /*0210*/  LEA R5, R13, R0, 0xc ;  /* 0x000000000d057211 */ /* 0x008fca00078e60ff */
[----:B------:R-:W-:-:S05]  /*0220*/  IMAD.WIDE R4, R5, 0x8, R10 ;  /* 0x0000000805047825 */ /* 0x000fca00078e020a */
[----:B------:R-:W3:Y:S04]  /*0230*/  LDG.E.64 R6, desc[UR4][R4.64] ;  /* 0x0000000404067981 */ /* 0x000ee8000c1e1b00 */
[----:B--2---:R-:W-:Y:S04]  /*0240*/  STG.E.64 desc[UR4][R4.64], R8 ;  /* 0x0000000804007986 */ /* 0x004fe8000c101b04 */
[----:B------:R-:W2:Y:S02]  /*0250*/  LDG.E R3, desc[UR4][R2.64] ;  /* 0x0000000402037981 */ /* 0x000ea4000c1e1900 */
[----:B--2---:R-:W-:-:S05]  /*0260*/  LEA R15, R3, R0, 0xc ;  /* 0x00000000030f7211 */ /* 0x004fca00078e60ff */
[----:B------:R-:W-:-:S05]  /*0270*/  IMAD.WIDE R10, R15, 0x8, R10 ;  /* 0x000000080f0a7825 */ /* 0x000fca00078e020a */
[----:B---3--:R-:W-:Y:S01]  /*0280*/  STG.E.64 desc[UR4][R10.64], R6 ;  /* 0x000000060a007986 */ /* 0x008fe2000c101b04 */
[----:B------:R-:W-:Y:S05]  /*0290*/  EXIT ;  /* 0x000000000000794d */ /* 0x000fea0003800000 */
.L_x_14:
        /* <DEDUP_REMOVED lines=14> */
.L_x_19:


//--------------------- .text._Z11daxpyKernelPdS_S_Pi --------------------------
	.section	.text._Z11daxpyKernelPdS_S_Pi,"ax",@progbits
	.align	128
        .global         _Z11daxpyKernelPdS_S_Pi
        .type           _Z11daxpyKernelPdS_S_Pi,@function
        .size           _Z11daxpyKernelPdS_S_Pi,(.L_x_20 - _Z11daxpyKernelPdS_S_Pi)
        .other          _Z11daxpyKernelPdS_S_Pi,@"STO_CUDA_ENTRY STV_DEFAULT"
_Z11daxpyKernelPdS_S_Pi:
.text._Z11daxpyKernelPdS_S_Pi:
        /* <DEDUP_REMOVED lines=9> */
[----:B0-----:R-:W2:Y:S01]  /*0090*/  LDG.E R7, desc[UR4][R2.64] ;  /* 0x0000000402077981 */ /* 0x001ea2000c1e1900 */
[----:B------:R-:W-:-:S04]  /*00a0*/  SHF.R.S32.HI R0, RZ, 0x1f, R15 ;  /* 0x0000001fff007819 */ /* 0x000fc8000001140f */
[----:B------:R-:W-:-:S04]  /*00b0*/  LEA.HI R0, R0, R15, RZ, 0xc ;  /* 0x0000000f00007211 */ /* 0x000fc800078f60ff */
[----:B------:R-:W-:-:S04]  /*00c0*/  SHF.R.S32.HI R0, RZ, 0xc, R0 ;  /* 0x0000000cff007819 */ /* 0x000fc80000011400 */
[----:B--2---:R-:W-:-:S13]  /*00d0*/  ISETP.GE.AND P0, PT, R7, R0, PT ;  /* 0x000000000700720c */ /* 0x004fda0003f06270 */
[----:B------:R-:W-:Y:S05]  /*00e0*/  @P0 EXIT ;  /* 0x000000000000094d */ /* 0x000fea0003800000 */
[----:B------:R-:W0:Y:S01]  /*00f0*/  LDC.64 R8, c[0x0][0x380] ;  /* 0x0000e000ff087b82 */ /* 0x000e220000000a00 */
[----:B------:R-:W-:-:S04]  /*0100*/  IADD3 R6, PT, PT, -R0, R7, RZ ;  /* 0x0000000700067210 */ /* 0x000fc80007ffe1ff */
[----:B------:R-:W-:-:S03]  /*0110*/  LEA R7, R6, R15, 0xc ;  /* 0x0000000f06077211 */ /* 0x000fc600078e60ff */
[----:B------:R-:W1:Y:S01]  /*0120*/  LDC.64 R4, c[0x0][0x390] ;  /* 0x0000e400ff047b82 */ /* 0x000e620000000a00 */
[----:B0-----:R-:W-:-:S04]  /*0130*/  IMAD.WIDE R10, R15, 0x8, R8 ;  /* 0x000000080f0a7825 */ /* 0x001fc800078e0208 */
[----:B------:R-:W-:Y:S01]  /*0140*/  IMAD.WIDE R8, R7, 0x8, R8 ;  /* 0x0000000807087825 */ /* 0x000fe200078e0208 */
[----:B------:R-:W2:Y:S03]  /*0150*/  LDG.E.64 R12, desc[UR4][R10.64] ;  /* 0x000000040a0c7981 */ /* 0x000ea6000c1e1b00 */
[----:B-1----:R-:W-:Y:S02]  /*0160*/  IMAD.WIDE R4, R0, 0x8, R4 ;  /* 0x0000000800047825 */ /* 0x002fe400078e0204 */
[----:B------:R-:W2:Y:S04]  /*0170*/  LDG.E.64 R8, desc[UR4][R8.64] ;  /* 0x0000000408087981 */ /* 0x000ea8000c1e1b00 */
[----:B------:R-:W2:Y:S01]  /*0180*/  LDG.E.64 R6, desc[UR4][R4.64] ;  /* 0x0000000404067981 */ /* 0x000ea2000c1e1b00 */
[----:B------:R-:W-:Y:S01]  /*0190*/  LOP3.LUT P0, RZ, R15, 0xfff, RZ, 0xc0, !PT ;  /* 0x00000fff0fff7812 */ /* 0x000fe2000780c0ff */
[----:B--2---:R-:W-:-:S07]  /*01a0*/  DFMA R6, -R6, R8, R12 ;  /* 0x000000080606722b */ /* 0x004fce000000010c */
[----:B------:R0:W-:Y:S05]  /*01b0*/  STG.E.64 desc[UR4][R10.64], R6 ;  /* 0x000000060a007986 */ /* 0x0001ea000c101b04 */
[----:B------:R-:W-:Y:S05]  /*01c0*/  @P0 EXIT ;  /* 0x000000000000094d */ /* 0x000fea0003800000 */
[----:B0-----:R-:W2:Y:S01]  /*01d0*/  LDG.E R7, desc[UR4][R2.64] ;  /* 0x0000000402077981 */ /* 0x001ea2000c1e1900 */
[----:B------:R-:W2:Y:S03]  /*01e0*/  LDC.64 R8, c[0x0][0x388] ;  /* 0x0000e200ff087b82 */ /* 0x000ea60000000a00 */
[----:B------:R-:W3:Y:S01]  /*01f0*/  LDG.E.64 R4, desc[UR4][R4.64] ;  /* 0x0000000404047981 */ /* 0x000ee2000c1e1b00 */
[----:B--2---:R-:W-:-:S04]  /*0200*/  IMAD.WIDE R6, R7, 0x8, R8 ;  /* 0x0000000807067825 */ /* 0x004fc800078e0208 */
[----:B------:R-:W-:Y:S02]  /*0210*/  IMAD.WIDE R8, R0, 0x8, R8 ;  /* 0x0000000800087825 */ /* 0x000fe400078e0208 */
[----:B------:R-:W3:Y:S04]  /*0220*/  LDG.E.64 R6, desc[UR4][R6.64] ;  /* 0x0000000406067981 */ /* 0x000ee8000c1e1b00 */
[----:B------:R-:W3:Y:S02]  /*0230*/  LDG.E.64 R10, desc[UR4][R8.64] ;  /* 0x00000004080a7981 */ /* 0x000ee4000c1e1b00 */
[----:B---3--:R-:W-:-:S07]  /*0240*/  DFMA R10, -R4, R6, R10 ;  /* 0x00000006040a722b */ /* 0x008fce000000010a */
[----:B------:R-:W-:Y:S01]  /*0250*/  STG.E.64 desc[UR4][R8.64], R10 ;  /* 0x0000000a08007986 */ /* 0x000fe2000c101b04 */
[----:B------:R-:W-:Y:S05]  /*0260*/  EXIT ;  /* 0x000000000000794d */ /* 0x000fea0003800000 */
.L_x_15:
        /* <DEDUP_REMOVED lines=9> */
.L_x_20:


//--------------------- .nv.shared.reserved.0     --------------------------
	.section	.nv.shared.reserved.0,"aw",@nobits
	.weak		__nv_reservedSMEM_offset_0_alias
	.size		__nv_reservedSMEM_offset_0_alias, 0, 64
	.other		__nv_reservedSMEM_offset_0_alias,@"STO_CUDA_RESERVED_SHARED STV_DEFAULT"
__nv_reservedSMEM_offset_0_alias:
	.zero		0
	.zero		64


//--------------------- .nv.constant0._Z19collectCoeffsKernelPdS_Pi --------------------------
	.section	.nv.constant0._Z19collectCoeffsKernelPdS_Pi,"a",@progbits
	.sectionflags	@""
	.align	4
.nv.constant0._Z19collectCoeffsKernelPdS_Pi:
	.zero		920


//--------------------- .nv.constant0._Z17findSwapRowKernelPdPiS0_ --------------------------
	.section	.nv.constant0._Z17findSwapRowKernelPdPiS0_,"a",@progbits
	.sectionflags	@""
	.align	4
.nv.constant0._Z17findSwapRowKernelPdPiS0_:
	.zero		920


//--------------------- .nv.constant0._Z14swapRowsKernelPdS_PiS0_ --------------------------
	.section	.nv.constant0._Z14swapRowsKernelPdS_PiS0_,"a",@progbits
	.sectionflags	@""
	.align	4
.nv.constant0._Z14swapRowsKernelPdS_PiS0_:
	.zero		928


//--------------------- .nv.constant0._Z11daxpyKernelPdS_S_Pi --------------------------
	.section	.nv.constant0._Z11daxpyKernelPdS_S_Pi,"a",@progbits
	.sectionflags	@""
	.align	4
.nv.constant0._Z11daxpyKernelPdS_S_Pi:
	.zero		928


//--------------------- SYMBOLS --------------------------

	.type		.nv.reservedSmem.offset0,@object
	.size		.nv.reservedSmem.offset0,0x4
